	.headerflags	@"EF_CUDA_TEXMODE_UNIFIED EF_CUDA_64BIT_ADDRESS EF_CUDA_ACCELERATORS EF_CUDA_SM90 EF_CUDA_VIRTUAL_SM(EF_CUDA_SM90)"
	.elftype	@"ET_EXEC"


//--------------------- .nv.info                  --------------------------
	.section	.nv.info,"",@"SHT_CUDA_INFO"
	.align	4


	//----- nvinfo : EIATTR_REGCOUNT
	.align		4
        /*0000*/ 	.byte	0x04, 0x2f
        /*0002*/ 	.short	(.L_1 - .L_0)
	.align		4
.L_0:
        /*0004*/ 	.word	index@(triton_poi_fused_convolution_leaky_relu_2)
        /*0008*/ 	.word	0x0000000c


	//----- nvinfo : EIATTR_MIN_STACK_SIZE
	.align		4
.L_1:
        /*000c*/ 	.byte	0x04, 0x12
        /*000e*/ 	.short	(.L_3 - .L_2)
	.align		4
.L_2:
        /*0010*/ 	.word	index@(triton_poi_fused_convolution_leaky_relu_2)
        /*0014*/ 	.word	0x00000000


	//----- nvinfo : EIATTR_FRAME_SIZE
	.align		4
.L_3:
        /*0018*/ 	.byte	0x04, 0x11
        /*001a*/ 	.short	(.L_5 - .L_4)
	.align		4
.L_4:
        /*001c*/ 	.word	index@(triton_poi_fused_convolution_leaky_relu_2)
        /*0020*/ 	.word	0x00000000


	//----- nvinfo : EIATTR_MIN_STACK_SIZE
	.align		4
.L_5:
        /*0024*/ 	.byte	0x04, 0x12
        /*0026*/ 	.short	(.L_7 - .L_6)
	.align		4
.L_6:
        /*0028*/ 	.word	index@(triton_poi_fused_convolution_leaky_relu_2)
        /*002c*/ 	.word	0x00000000
.L_7:


//--------------------- .nv.info.triton_poi_fused_convolution_leaky_relu_2 --------------------------
	.section	.nv.info.triton_poi_fused_convolution_leaky_relu_2,"",@"SHT_CUDA_INFO"
	.sectionflags	@""
	.align	4


	//----- nvinfo : EIATTR_CUDA_API_VERSION
	.align		4
        /*0000*/ 	.byte	0x04, 0x37
        /*0002*/ 	.short	(.L_9 - .L_8)
.L_8:
        /*0004*/ 	.word	0x0000007c


	//----- nvinfo : EIATTR_KPARAM_INFO
	.align		4
.L_9:
        /*0008*/ 	.byte	0x04, 0x17
        /*000a*/ 	.short	(.L_11 - .L_10)
.L_10:
        /*000c*/ 	.word	0x00000000
        /*0010*/ 	.short	0x0002
        /*0012*/ 	.short	0x0010
        /*0014*/ 	.byte	0x00, 0xf0, 0x11, 0x00


	//----- nvinfo : EIATTR_KPARAM_INFO
	.align		4
.L_11:
        /*0018*/ 	.byte	0x04, 0x17
        /*001a*/ 	.short	(.L_13 - .L_12)
.L_12:
        /*001c*/ 	.word	0x00000000
        /*0020*/ 	.short	0x0001
        /*0022*/ 	.short	0x0008
        /*0024*/ 	.byte	0x00, 0xf4, 0x21, 0x00


	//----- nvinfo : EIATTR_KPARAM_INFO
	.align		4
.L_13:
        /*0028*/ 	.byte	0x04, 0x17
        /*002a*/ 	.short	(.L_15 - .L_14)
.L_14:
        /*002c*/ 	.word	0x00000000
        /*0030*/ 	.short	0x0000
        /*0032*/ 	.short	0x0000
        /*0034*/ 	.byte	0x00, 0xf4, 0x21, 0x00


	//----- nvinfo : EIATTR_SPARSE_MMA_MASK
	.align		4
.L_15:
        /*0038*/ 	.byte	0x03, 0x50
        /*003a*/ 	.short	0x0000


	//----- nvinfo : EIATTR_MAXREG_COUNT
	.align		4
        /*003c*/ 	.byte	0x03, 0x1b
        /*003e*/ 	.short	0x00ff


	//----- nvinfo : EIATTR_EXIT_INSTR_OFFSETS
	.align		4
        /*0040*/ 	.byte	0x04, 0x1c
        /*0042*/ 	.short	(.L_17 - .L_16)


	//   ....[0]....
.L_16:
        /*0044*/ 	.word	0x00000180


	//   ....[1]....
        /*0048*/ 	.word	0x000001a0


	//----- nvinfo : EIATTR_REQNTID
	.align		4
.L_17:
        /*004c*/ 	.byte	0x04, 0x10
        /*004e*/ 	.short	(.L_19 - .L_18)
.L_18:
        /*0050*/ 	.word	0x00000080
        /*0054*/ 	.word	0x00000001
        /*0058*/ 	.word	0x00000001


	//----- nvinfo : EIATTR_CBANK_PARAM_SIZE
	.align		4
.L_19:
        /*005c*/ 	.byte	0x03, 0x19
        /*005e*/ 	.short	0x0014


	//----- nvinfo : EIATTR_PARAM_CBANK
	.align		4
        /*0060*/ 	.byte	0x04, 0x0a
        /*0062*/ 	.short	(.L_21 - .L_20)
	.align		4
.L_20:
        /*0064*/ 	.word	index@(.nv.constant0.triton_poi_fused_convolution_leaky_relu_2)
        /*0068*/ 	.short	0x0210
        /*006a*/ 	.short	0x0014


	//----- nvinfo : EIATTR_SW_WAR
	.align		4
.L_21:
        /*006c*/ 	.byte	0x04, 0x36
        /*006e*/ 	.short	(.L_23 - .L_22)
.L_22:
        /*0070*/ 	.word	0x00000008
.L_23:


//--------------------- .nv.callgraph             --------------------------
	.section	.nv.callgraph,"",@"SHT_CUDA_CALLGRAPH"
	.align	4
	.sectionentsize	8
	.align		4
        /*0000*/ 	.word	0x00000000
	.align		4
        /*0004*/ 	.word	0xffffffff
	.align		4
        /*0008*/ 	.word	0x00000000
	.align		4
        /*000c*/ 	.word	0xfffffffe
	.align		4
        /*0010*/ 	.word	0x00000000
	.align		4
        /*0014*/ 	.word	0xfffffffd
	.align		4
        /*0018*/ 	.word	0x00000000
	.align		4
        /*001c*/ 	.word	0xfffffffc


//--------------------- .text.triton_poi_fused_convolution_leaky_relu_2 --------------------------
	.section	.text.triton_poi_fused_convolution_leaky_relu_2,"ax",@progbits
	.align	128
        .global         triton_poi_fused_convolution_leaky_relu_2
        .type           triton_poi_fused_convolution_leaky_relu_2,@function
        .size           triton_poi_fused_convolution_leaky_relu_2,(.L_x_1 - triton_poi_fused_convolution_leaky_relu_2)
        .other          triton_poi_fused_convolution_leaky_relu_2,@"STO_CUDA_ENTRY STV_DEFAULT"
triton_poi_fused_convolution_leaky_relu_2:
.text.triton_poi_fused_convolution_leaky_relu_2:
[----:B------:R-:W0:Y:S02]  /*0000*/  LDC R1, c[0x0][0x28] ;  /* 0x00000a00ff017b82 */ /* 0x000e240000000800 */
[----:B------:R-:W1:Y:S01]  /*0010*/  S2R R0, SR_TID.X ;  /* 0x0000000000007919 */ /* 0x000e620000002100 */
[----:B------:R-:W2:Y:S01]  /*0020*/  LDC.64 R2, c[0x0][0x210] ;  /* 0x00008400ff027b82 */ /* 0x000ea20000000a00 */
[----:B------:R-:W-:Y:S01]  /*0030*/  ULDC.64 UR4, c[0x0][0x208] ;  /* 0x0000820000047ab9 */ /* 0x000fe20000000a00 */
[----:B------:R-:W3:Y:S06]  /*0040*/  S2R R7, SR_CTAID.X ;  /* 0x0000000000077919 */ /* 0x000eec0000002500 */
[----:B------:R-:W4:Y:S01]  /*0050*/  LDC.64 R4, c[0x0][0x218] ;  /* 0x00008600ff047b82 */ /* 0x000f220000000a00 */
[----:B-1----:R-:W-:-:S05]  /*0060*/  LOP3.LUT R0, R0, 0x7f, RZ, 0xc0, !PT ;  /* 0x0000007f00007812 */ /* 0x002fca00078ec0ff */
[----:B---3--:R-:W-:-:S04]  /*0070*/  IMAD R7, R7, 0x80, R0 ;  /* 0x0000008007077824 */ /* 0x008fc800078e0200 */
[C---:B------:R-:W-:Y:S01]  /*0080*/  IMAD.HI R0, R7.reuse, 0x38e38e39, RZ ;  /* 0x38e38e3907007827 */ /* 0x040fe200078e02ff */
[----:B------:R-:W-:-:S03]  /*0090*/  ISETP.GE.AND P1, PT, R7, 0x4800, PT ;  /* 0x000048000700780c */ /* 0x000fc60003f26270 */
[----:B--2---:R-:W-:Y:S01]  /*00a0*/  IMAD.WIDE R2, R7, 0x4, R2 ;  /* 0x0000000407027825 */ /* 0x004fe200078e0202 */
[----:B------:R-:W-:-:S03]  /*00b0*/  SHF.R.U32.HI R9, RZ, 0x1f, R0 ;  /* 0x0000001fff097819 */ /* 0x000fc60000011600 */
[----:B------:R-:W-:Y:S01]  /*00c0*/  IMAD.MOV.U32 R7, RZ, RZ, RZ ;  /* 0x000000ffff077224 */ /* 0x000fe200078e00ff */
[----:B------:R-:W-:-:S04]  /*00d0*/  LEA.HI.SX32 R9, R0, R9, 0x1b ;  /* 0x0000000900097211 */ /* 0x000fc800078fdaff */
[----:B------:R-:W-:-:S04]  /*00e0*/  LEA.HI R0, R9, R9, RZ, 0x5 ;  /* 0x0000000909007211 */ /* 0x000fc800078f28ff */
[----:B------:R-:W-:-:S05]  /*00f0*/  LOP3.LUT R0, R0, 0xffffffe0, RZ, 0xc0, !PT ;  /* 0xffffffe000007812 */ /* 0x000fca00078ec0ff */
[----:B------:R-:W-:Y:S01]  /*0100*/  IMAD.IADD R9, R9, 0x1, -R0 ;  /* 0x0000000109097824 */ /* 0x000fe200078e0a00 */
[----:B------:R-:W-:-:S03]  /*0110*/  HFMA2.MMA R0, -RZ, RZ, 0, 0 ;  /* 0x00000000ff007435 */ /* 0x000fc600000001ff */
[----:B----4-:R-:W-:-:S05]  /*0120*/  IMAD.WIDE R4, R9, 0x4, R4 ;  /* 0x0000000409047825 */ /* 0x010fca00078e0204 */
[----:B------:R-:W2:Y:S04]  /*0130*/  @!P1 LDG.E.EL R7, desc[UR4][R4.64] ;  /* 0x0000000404079981 */ /* 0x000ea8000c2e1900 */
[----:B------:R-:W2:Y:S02]  /*0140*/  @!P1 LDG.E R0, desc[UR4][R2.64] ;  /* 0x0000000402009981 */ /* 0x000ea4000c1e1900 */
[----:B--2---:R-:W-:Y:S01]  /*0150*/  FSETP.GT.AND P0, PT, R0, -R7, PT ;  /* 0x800000070000720b */ /* 0x004fe20003f04000 */
[----:B------:R-:W-:-:S12]  /*0160*/  FADD R7, R7, R0 ;  /* 0x0000000007077221 */ /* 0x000fd80000000000 */
[----:B------:R-:W-:Y:S01]  /*0170*/  @!P0 FMUL R7, R7, 0.20000000298023223877 ;  /* 0x3e4ccccd07078820 */ /* 0x000fe20000400000 */
[----:B------:R-:W-:Y:S06]  /*0180*/  @P1 EXIT ;  /* 0x000000000000194d */ /* 0x000fec0003800000 */
[----:B------:R-:W-:Y:S01]  /*0190*/  STG.E desc[UR4][R2.64], R7 ;  /* 0x0000000702007986 */ /* 0x000fe2000c101904 */
[----:B------:R-:W-:Y:S05]  /*01a0*/  EXIT ;  /* 0x000000000000794d */ /* 0x000fea0003800000 */
.L_x_0:
[----:B------:R-:W-:-:S00]  /*01b0*/  BRA `(.L_x_0) ;  /* 0xfffffffc00fc7947 */ /* 0x000fc0000383ffff */
[----:B------:R-:W-:-:S00]  /*01c0*/  NOP ;  /* 0x0000000000007918 */ /* 0x000fc00000000000 */
        /* <DEDUP_REMOVED lines=11> */
.L_x_1:


//--------------------- .nv.constant0.triton_poi_fused_convolution_leaky_relu_2 --------------------------
	.section	.nv.constant0.triton_poi_fused_convolution_leaky_relu_2,"a",@progbits
	.sectionflags	@""
	.align	4
.nv.constant0.triton_poi_fused_convolution_leaky_relu_2:
	.zero		548
